	.headerflags	@"EF_CUDA_TEXMODE_UNIFIED EF_CUDA_64BIT_ADDRESS EF_CUDA_ACCELERATORS EF_CUDA_SM90 EF_CUDA_VIRTUAL_SM(EF_CUDA_SM90)"
	.elftype	@"ET_EXEC"


//--------------------- .nv.info                  --------------------------
	.section	.nv.info,"",@"SHT_CUDA_INFO"
	.align	4


	//----- nvinfo : EIATTR_REGCOUNT
	.align		4
        /*0000*/ 	.byte	0x04, 0x2f
        /*0002*/ 	.short	(.L_1 - .L_0)
	.align		4
.L_0:
        /*0004*/ 	.word	index@(triton_poi_fused_5)
        /*0008*/ 	.word	0x00000020


	//----- nvinfo : EIATTR_MIN_STACK_SIZE
	.align		4
.L_1:
        /*000c*/ 	.byte	0x04, 0x12
        /*000e*/ 	.short	(.L_3 - .L_2)
	.align		4
.L_2:
        /*0010*/ 	.word	index@(triton_poi_fused_5)
        /*0014*/ 	.word	0x00000000


	//----- nvinfo : EIATTR_FRAME_SIZE
	.align		4
.L_3:
        /*0018*/ 	.byte	0x04, 0x11
        /*001a*/ 	.short	(.L_5 - .L_4)
	.align		4
.L_4:
        /*001c*/ 	.word	index@(triton_poi_fused_5)
        /*0020*/ 	.word	0x00000000


	//----- nvinfo : EIATTR_MIN_STACK_SIZE
	.align		4
.L_5:
        /*0024*/ 	.byte	0x04, 0x12
        /*0026*/ 	.short	(.L_7 - .L_6)
	.align		4
.L_6:
        /*0028*/ 	.word	index@(triton_poi_fused_5)
        /*002c*/ 	.word	0x00000000
.L_7:


//--------------------- .nv.info.triton_poi_fused_5 --------------------------
	.section	.nv.info.triton_poi_fused_5,"",@"SHT_CUDA_INFO"
	.sectionflags	@""
	.align	4


	//----- nvinfo : EIATTR_CUDA_API_VERSION
	.align		4
        /*0000*/ 	.byte	0x04, 0x37
        /*0002*/ 	.short	(.L_9 - .L_8)
.L_8:
        /*0004*/ 	.word	0x0000007c


	//----- nvinfo : EIATTR_KPARAM_INFO
	.align		4
.L_9:
        /*0008*/ 	.byte	0x04, 0x17
        /*000a*/ 	.short	(.L_11 - .L_10)
.L_10:
        /*000c*/ 	.word	0x00000000
        /*0010*/ 	.short	0x0003
        /*0012*/ 	.short	0x0014
        /*0014*/ 	.byte	0x00, 0xf0, 0x11, 0x00


	//----- nvinfo : EIATTR_KPARAM_INFO
	.align		4
.L_11:
        /*0018*/ 	.byte	0x04, 0x17
        /*001a*/ 	.short	(.L_13 - .L_12)
.L_12:
        /*001c*/ 	.word	0x00000000
        /*0020*/ 	.short	0x0002
        /*0022*/ 	.short	0x0010
        /*0024*/ 	.byte	0x00, 0xf0, 0x11, 0x00


	//----- nvinfo : EIATTR_KPARAM_INFO
	.align		4
.L_13:
        /*0028*/ 	.byte	0x04, 0x17
        /*002a*/ 	.short	(.L_15 - .L_14)
.L_14:
        /*002c*/ 	.word	0x00000000
        /*0030*/ 	.short	0x0001
        /*0032*/ 	.short	0x0008
        /*0034*/ 	.byte	0x00, 0xf4, 0x21, 0x00


	//----- nvinfo : EIATTR_KPARAM_INFO
	.align		4
.L_15:
        /*0038*/ 	.byte	0x04, 0x17
        /*003a*/ 	.short	(.L_17 - .L_16)
.L_16:
        /*003c*/ 	.word	0x00000000
        /*0040*/ 	.short	0x0000
        /*0042*/ 	.short	0x0000
        /*0044*/ 	.byte	0x00, 0xf4, 0x21, 0x00


	//----- nvinfo : EIATTR_SPARSE_MMA_MASK
	.align		4
.L_17:
        /*0048*/ 	.byte	0x03, 0x50
        /*004a*/ 	.short	0x0000


	//----- nvinfo : EIATTR_MAXREG_COUNT
	.align		4
        /*004c*/ 	.byte	0x03, 0x1b
        /*004e*/ 	.short	0x00ff


	//----- nvinfo : EIATTR_EXIT_INSTR_OFFSETS
	.align		4
        /*0050*/ 	.byte	0x04, 0x1c
        /*0052*/ 	.short	(.L_19 - .L_18)


	//   ....[0]....
.L_18:
        /*0054*/ 	.word	0x00000640


	//   ....[1]....
        /*0058*/ 	.word	0x00000690


	//----- nvinfo : EIATTR_REQNTID
	.align		4
.L_19:
        /*005c*/ 	.byte	0x04, 0x10
        /*005e*/ 	.short	(.L_21 - .L_20)
.L_20:
        /*0060*/ 	.word	0x00000080
        /*0064*/ 	.word	0x00000001
        /*0068*/ 	.word	0x00000001


	//----- nvinfo : EIATTR_CBANK_PARAM_SIZE
	.align		4
.L_21:
        /*006c*/ 	.byte	0x03, 0x19
        /*006e*/ 	.short	0x0018


	//----- nvinfo : EIATTR_PARAM_CBANK
	.align		4
        /*0070*/ 	.byte	0x04, 0x0a
        /*0072*/ 	.short	(.L_23 - .L_22)
	.align		4
.L_22:
        /*0074*/ 	.word	index@(.nv.constant0.triton_poi_fused_5)
        /*0078*/ 	.short	0x0210
        /*007a*/ 	.short	0x0018


	//----- nvinfo : EIATTR_SW_WAR
	.align		4
.L_23:
        /*007c*/ 	.byte	0x04, 0x36
        /*007e*/ 	.short	(.L_25 - .L_24)
.L_24:
        /*0080*/ 	.word	0x00000008
.L_25:


//--------------------- .nv.callgraph             --------------------------
	.section	.nv.callgraph,"",@"SHT_CUDA_CALLGRAPH"
	.align	4
	.sectionentsize	8
	.align		4
        /*0000*/ 	.word	0x00000000
	.align		4
        /*0004*/ 	.word	0xffffffff
	.align		4
        /*0008*/ 	.word	0x00000000
	.align		4
        /*000c*/ 	.word	0xfffffffe
	.align		4
        /*0010*/ 	.word	0x00000000
	.align		4
        /*0014*/ 	.word	0xfffffffd
	.align		4
        /*0018*/ 	.word	0x00000000
	.align		4
        /*001c*/ 	.word	0xfffffffc


//--------------------- .text.triton_poi_fused_5  --------------------------
	.section	.text.triton_poi_fused_5,"ax",@progbits
	.sectionflags	@"SHF_BARRIERS=1"
	.align	128
        .global         triton_poi_fused_5
        .type           triton_poi_fused_5,@function
        .size           triton_poi_fused_5,(.L_x_1 - triton_poi_fused_5)
        .other          triton_poi_fused_5,@"STO_CUDA_ENTRY STV_DEFAULT"
triton_poi_fused_5:
.text.triton_poi_fused_5:
[----:B------:R-:W0:Y:S01]  /*0000*/  LDC R1, c[0x0][0x28] ;  /* 0x00000a00ff017b82 */ /* 0x000e220000000800 */
[----:B------:R-:W1:Y:S07]  /*0010*/  S2R R0, SR_TID.X ;  /* 0x0000000000007919 */ /* 0x000e6e0000002100 */
[----:B------:R-:W2:Y:S01]  /*0020*/  LDC.64 R16, c[0x0][0x210] ;  /* 0x00008400ff107b82 */ /* 0x000ea20000000a00 */
[----:B------:R-:W-:Y:S01]  /*0030*/  CS2R R20, SRZ ;  /* 0x0000000000147805 */ /* 0x000fe2000001ff00 */
[----:B------:R-:W-:Y:S01]  /*0040*/  IMAD.MOV.U32 R22, RZ, RZ, RZ ;  /* 0x000000ffff167224 */ /* 0x000fe200078e00ff */
[----:B------:R-:W3:Y:S01]  /*0050*/  S2R R19, SR_CTAID.X ;  /* 0x0000000000137919 */ /* 0x000ee20000002500 */
[----:B------:R-:W4:Y:S01]  /*0060*/  S2R R18, SR_CTAID.Y ;  /* 0x0000000000127919 */ /* 0x000f220000002600 */
[----:B------:R-:W-:Y:S01]  /*0070*/  ULDC.64 UR6, c[0x0][0x208] ;  /* 0x0000820000067ab9 */ /* 0x000fe20000000a00 */
[----:B-1----:R-:W-:-:S02]  /*0080*/  SHF.R.U32.HI R23, RZ, 0x2, R0 ;  /* 0x00000002ff177819 */ /* 0x002fc40000011600 */
[----:B------:R-:W-:Y:S02]  /*0090*/  LOP3.LUT R2, R0, 0x40, RZ, 0xc0, !PT ;  /* 0x0000004000027812 */ /* 0x000fe400078ec0ff */
[----:B------:R-:W-:Y:S01]  /*00a0*/  SGXT.U32 R23, R23, 0x4 ;  /* 0x000000041717781a */ /* 0x000fe20000000000 */
[----:B---3--:R-:W-:Y:S01]  /*00b0*/  IMAD.SHL.U32 R19, R19, 0x4, RZ ;  /* 0x0000000413137824 */ /* 0x008fe200078e00ff */
[----:B------:R-:W-:-:S04]  /*00c0*/  SHF.R.U32.HI R2, RZ, 0x2, R2 ;  /* 0x00000002ff027819 */ /* 0x000fc80000011602 */
[----:B------:R-:W-:Y:S01]  /*00d0*/  LOP3.LUT R23, R23, R2, RZ, 0xfc, !PT ;  /* 0x0000000217177212 */ /* 0x000fe200078efcff */
[----:B----4-:R-:W-:Y:S01]  /*00e0*/  IMAD.SHL.U32 R2, R18, 0x100, RZ ;  /* 0x0000010012027824 */ /* 0x010fe200078e00ff */
[----:B------:R-:W-:-:S04]  /*00f0*/  LOP3.LUT R8, R19, 0x3, R0, 0xf8, !PT ;  /* 0x0000000313087812 */ /* 0x000fc800078ef800 */
[----:B------:R-:W-:Y:S02]  /*0100*/  LOP3.LUT R4, R2, 0x20, R23, 0xfe, !PT ;  /* 0x0000002002047812 */ /* 0x000fe400078efe17 */
[----:B------:R-:W-:Y:S02]  /*0110*/  LOP3.LUT R5, R2, 0x40, R23, 0xfe, !PT ;  /* 0x0000004002057812 */ /* 0x000fe400078efe17 */
[----:B------:R-:W-:Y:S01]  /*0120*/  LOP3.LUT R3, R2, R23, RZ, 0xfc, !PT ;  /* 0x0000001702037212 */ /* 0x000fe200078efcff */
[--C-:B------:R-:W-:Y:S01]  /*0130*/  IMAD R9, R4, 0x3, R8.reuse ;  /* 0x0000000304097824 */ /* 0x100fe200078e0208 */
[----:B------:R-:W-:Y:S01]  /*0140*/  LOP3.LUT R6, R2, 0x60, R23, 0xfe, !PT ;  /* 0x0000006002067812 */ /* 0x000fe200078efe17 */
        /* <DEDUP_REMOVED lines=9> */
[----:B------:R-:W-:Y:S01]  /*01e0*/  ISETP.GE.AND P0, PT, R8, 0x3, PT ;  /* 0x000000030800780c */ /* 0x000fe20003f06270 */
[----:B------:R-:W-:-:S02]  /*01f0*/  IMAD R15, R15, 0x3, R8 ;  /* 0x000000030f0f7824 */ /* 0x000fc400078e0208 */
[----:B------:R-:W-:Y:S02]  /*0200*/  IMAD R25, R25, 0x3, R8 ;  /* 0x0000000319197824 */ /* 0x000fe400078e0208 */
[----:B--2---:R-:W-:-:S04]  /*0210*/  IMAD.WIDE R4, R9, 0x4, R16 ;  /* 0x0000000409047825 */ /* 0x004fc800078e0210 */
[----:B------:R-:W-:-:S04]  /*0220*/  IMAD.WIDE R6, R11, 0x4, R16 ;  /* 0x000000040b067825 */ /* 0x000fc800078e0210 */
[--C-:B------:R-:W-:Y:S01]  /*0230*/  IMAD.WIDE R2, R3, 0x4, R16.reuse ;  /* 0x0000000403027825 */ /* 0x100fe200078e0210 */
[----:B------:R-:W2:Y:S03]  /*0240*/  @!P0 LDG.E.EL R20, desc[UR6][R4.64] ;  /* 0x0000000604148981 */ /* 0x000ea6000c2e1900 */
[--C-:B------:R-:W-:Y:S01]  /*0250*/  IMAD.WIDE R8, R27, 0x4, R16.reuse ;  /* 0x000000041b087825 */ /* 0x100fe200078e0210 */
[----:B------:R-:W-:Y:S01]  /*0260*/  CS2R R26, SRZ ;  /* 0x00000000001a7805 */ /* 0x000fe2000001ff00 */
[----:B------:R1:W3:Y:S02]  /*0270*/  @!P0 LDG.E.EL R21, desc[UR6][R2.64] ;  /* 0x0000000602158981 */ /* 0x0002e4000c2e1900 */
[--C-:B------:R-:W-:Y:S02]  /*0280*/  IMAD.WIDE R10, R29, 0x4, R16.reuse ;  /* 0x000000041d0a7825 */ /* 0x100fe400078e0210 */
[----:B------:R-:W4:Y:S02]  /*0290*/  @!P0 LDG.E.EL R22, desc[UR6][R6.64] ;  /* 0x0000000606168981 */ /* 0x000f24000c2e1900 */
[----:B------:R-:W-:-:S02]  /*02a0*/  IMAD.WIDE R12, R13, 0x4, R16 ;  /* 0x000000040d0c7825 */ /* 0x000fc400078e0210 */
[----:B------:R-:W5:Y:S02]  /*02b0*/  @!P0 LDG.E.EL R26, desc[UR6][R10.64] ;  /* 0x000000060a1a8981 */ /* 0x000f64000c2e1900 */
[----:B------:R-:W-:-:S04]  /*02c0*/  IMAD.WIDE R14, R15, 0x4, R16 ;  /* 0x000000040f0e7825 */ /* 0x000fc800078e0210 */
[----:B------:R-:W-:Y:S01]  /*02d0*/  IMAD.WIDE R16, R25, 0x4, R16 ;  /* 0x0000000419107825 */ /* 0x000fe200078e0210 */
[----:B------:R-:W-:Y:S01]  /*02e0*/  CS2R R24, SRZ ;  /* 0x0000000000187805 */ /* 0x000fe2000001ff00 */
[----:B------:R-:W5:Y:S02]  /*02f0*/  @!P0 LDG.E.EL R27, desc[UR6][R14.64] ;  /* 0x000000060e1b8981 */ /* 0x000f64000c2e1900 */
[----:B------:R-:W-:-:S03]  /*0300*/  IMAD.MOV.U32 R28, RZ, RZ, RZ ;  /* 0x000000ffff1c7224 */ /* 0x000fc600078e00ff */
[----:B------:R1:W5:Y:S04]  /*0310*/  @!P0 LDG.E.EL R24, desc[UR6][R8.64] ;  /* 0x0000000608188981 */ /* 0x000368000c2e1900 */
[----:B------:R1:W5:Y:S04]  /*0320*/  @!P0 LDG.E.EL R25, desc[UR6][R12.64] ;  /* 0x000000060c198981 */ /* 0x000368000c2e1900 */
[----:B------:R-:W5:Y:S01]  /*0330*/  @!P0 LDG.E.EL R28, desc[UR6][R16.64] ;  /* 0x00000006101c8981 */ /* 0x000f62000c2e1900 */
[----:B------:R-:W1:Y:S02]  /*0340*/  S2UR UR5, SR_CgaCtaId ;  /* 0x00000000000579c3 */ /* 0x000e640000008800 */
[----:B-1----:R-:W-:Y:S01]  /*0350*/  IMAD.SHL.U32 R2, R0, 0x100, RZ ;  /* 0x0000010000027824 */ /* 0x002fe200078e00ff */
[----:B------:R-:W-:-:S04]  /*0360*/  UMOV UR4, 0x400 ;  /* 0x0000040000047882 */ /* 0x000fc80000000000 */
[----:B------:R-:W-:-:S04]  /*0370*/  LOP3.LUT R2, R2, 0x300, RZ, 0xc0, !PT ;  /* 0x0000030002027812 */ /* 0x000fc800078ec0ff */
[----:B------:R-:W-:Y:S01]  /*0380*/  LOP3.LUT R23, R23, R2, RZ, 0xfc, !PT ;  /* 0x0000000217177212 */ /* 0x000fe200078efcff */
[----:B0-----:R-:W-:-:S06]  /*0390*/  UPRMT UR4, UR5, 0x654, UR4 ;  /* 0x0000065405047896 */ /* 0x001fcc0008000004 */
[----:B------:R-:W-:-:S05]  /*03a0*/  LEA.HI R2, R2, UR4, RZ, 0x1c ;  /* 0x0000000402027c11 */ /* 0x000fca000f8fe0ff */
[----:B------:R-:W-:Y:S01]  /*03b0*/  IMAD R23, R23, 0x4, R2 ;  /* 0x0000000417177824 */ /* 0x000fe200078e0202 */
[----:B------:R-:W-:Y:S01]  /*03c0*/  SHF.R.U32.HI R2, RZ, 0x2, R0 ;  /* 0x00000002ff027819 */ /* 0x000fe20000011600 */
[----:B------:R-:W-:-:S03]  /*03d0*/  IMAD.SHL.U32 R3, R0, 0x4, RZ ;  /* 0x0000000400037824 */ /* 0x000fc600078e00ff */
[----:B------:R-:W-:Y:S02]  /*03e0*/  LOP3.LUT R2, R2, 0x10, RZ, 0xc0, !PT ;  /* 0x0000001002027812 */ /* 0x000fe400078ec0ff */
[----:B------:R-:W-:-:S03]  /*03f0*/  LOP3.LUT R8, R3, 0x1fc, RZ, 0xc0, !PT ;  /* 0x000001fc03087812 */ /* 0x000fc600078ec0ff */
[----:B------:R-:W-:-:S04]  /*0400*/  VIADD R5, R2, UR4 ;  /* 0x0000000402057c36 */ /* 0x000fc80008000000 */
[----:B------:R-:W-:Y:S01]  /*0410*/  IMAD R5, R8, 0x4, R5 ;  /* 0x0000000408057824 */ /* 0x000fe200078e0205 */
[--C-:B------:R-:W-:Y:S02]  /*0420*/  SHF.R.S32.HI R9, RZ, 0x17, R18.reuse ;  /* 0x00000017ff097819 */ /* 0x100fe40000011412 */
[----:B------:R-:W-:Y:S02]  /*0430*/  LOP3.LUT R3, R3, 0xfc, RZ, 0xc0, !PT ;  /* 0x000000fc03037812 */ /* 0x000fe400078ec0ff */
[----:B------:R-:W-:Y:S02]  /*0440*/  SGXT R9, R9, 0x1 ;  /* 0x000000010909781a */ /* 0x000fe40000000200 */
[----:B------:R-:W-:Y:S02]  /*0450*/  PRMT R18, R3, 0x6540, R18 ;  /* 0x0000654003127816 */ /* 0x000fe40000000012 */
[----:B------:R-:W0:Y:S02]  /*0460*/  LDC.64 R2, c[0x0][0x218] ;  /* 0x00008600ff027b82 */ /* 0x000e240000000a00 */
[----:B------:R-:W-:-:S02]  /*0470*/  LEA.HI R9, R9, R18, RZ, 0x7 ;  /* 0x0000001209097211 */ /* 0x000fc400078f38ff */
[----:B------:R-:W-:Y:S02]  /*0480*/  SHF.R.U32.HI R0, RZ, 0x6, R0 ;  /* 0x00000006ff007819 */ /* 0x000fe40000011600 */
[----:B------:R-:W-:Y:S02]  /*0490*/  LOP3.LUT R11, R9, 0xffffff80, RZ, 0xc0, !PT ;  /* 0xffffff80090b7812 */ /* 0x000fe400078ec0ff */
[----:B------:R-:W-:Y:S02]  /*04a0*/  SGXT.U32 R0, R0, 0x1 ;  /* 0x000000010000781a */ /* 0x000fe40000000000 */
[----:B------:R-:W-:Y:S01]  /*04b0*/  SHF.R.S32.HI R9, RZ, 0x7, R9 ;  /* 0x00000007ff097819 */ /* 0x000fe20000011409 */
[----:B------:R-:W-:Y:S01]  /*04c0*/  IMAD.IADD R18, R18, 0x1, -R11 ;  /* 0x0000000112127824 */ /* 0x000fe200078e0a0b */
[----:B------:R-:W-:Y:S02]  /*04d0*/  LOP3.LUT R0, R19, R0, RZ, 0xfc, !PT ;  /* 0x0000000013007212 */ /* 0x000fe400078efcff */
[----:B------:R-:W-:Y:S01]  /*04e0*/  LOP3.LUT R10, R8, 0x200, RZ, 0xfc, !PT ;  /* 0x00000200080a7812 */ /* 0x000fe200078efcff */
[----:B------:R-:W-:Y:S01]  /*04f0*/  IMAD R18, R9, 0x180, R18 ;  /* 0x0000018009127824 */ /* 0x000fe200078e0212 */
[----:B------:R-:W-:-:S02]  /*0500*/  LOP3.LUT R9, R0, 0x2, RZ, 0xfc, !PT ;  /* 0x0000000200097812 */ /* 0x000fc400078efcff */
[----:B------:R-:W-:Y:S02]  /*0510*/  SHF.R.U32.HI R10, RZ, 0x4, R10 ;  /* 0x00000004ff0a7819 */ /* 0x000fe4000001160a */
[----:B------:R-:W-:Y:S02]  /*0520*/  ISETP.GE.AND P1, PT, R0, 0x3, PT ;  /* 0x000000030000780c */ /* 0x000fe40003f26270 */
[----:B------:R-:W-:Y:S02]  /*0530*/  ISETP.GE.AND P0, PT, R9, 0x3, PT ;  /* 0x000000030900780c */ /* 0x000fe40003f06270 */
[----:B------:R-:W-:Y:S01]  /*0540*/  LOP3.LUT R10, R10, 0x30, RZ, 0xc0, !PT ;  /* 0x000000300a0a7812 */ /* 0x000fe200078ec0ff */
[----:B------:R-:W-:-:S04]  /*0550*/  IMAD R11, R0, 0x80, R18 ;  /* 0x00000080000b7824 */ /* 0x000fc800078e0212 */
[----:B------:R-:W-:Y:S02]  /*0560*/  VIADD R13, R10, UR4 ;  /* 0x000000040a0d7c36 */ /* 0x000fe40008000000 */
[----:B0-----:R-:W-:-:S04]  /*0570*/  IMAD.WIDE R10, R11, 0x4, R2 ;  /* 0x000000040b0a7825 */ /* 0x001fc800078e0202 */
[----:B------:R-:W-:Y:S01]  /*0580*/  IMAD R13, R8, 0x4, R13 ;  /* 0x00000004080d7824 */ /* 0x000fe200078e020d */
[----:B--2---:R-:W-:Y:S04]  /*0590*/  STS [R23+0x80], R20 ;  /* 0x0000801417007388 */ /* 0x004fe80000000800 */
[----:B---3--:R-:W-:Y:S04]  /*05a0*/  STS [R23], R21 ;  /* 0x0000001517007388 */ /* 0x008fe80000000800 */
[----:B----4-:R-:W-:Y:S04]  /*05b0*/  STS [R23+0x100], R22 ;  /* 0x0001001617007388 */ /* 0x010fe80000000800 */
[----:B-----5:R-:W-:Y:S04]  /*05c0*/  STS [R23+0x200], R26 ;  /* 0x0002001a17007388 */ /* 0x020fe80000000800 */
[----:B------:R-:W-:Y:S04]  /*05d0*/  STS [R23+0x300], R27 ;  /* 0x0003001b17007388 */ /* 0x000fe80000000800 */
[----:B------:R-:W-:Y:S04]  /*05e0*/  STS [R23+0x180], R24 ;  /* 0x0001801817007388 */ /* 0x000fe80000000800 */
[----:B------:R-:W-:Y:S04]  /*05f0*/  STS [R23+0x280], R25 ;  /* 0x0002801917007388 */ /* 0x000fe80000000800 */
[----:B------:R-:W-:Y:S01]  /*0600*/  STS [R23+0x380], R28 ;  /* 0x0003801c17007388 */ /* 0x000fe20000000800 */
[----:B------:R-:W-:Y:S06]  /*0610*/  BAR.SYNC.DEFER_BLOCKING 0x0 ;  /* 0x0000000000007b1d */ /* 0x000fec0000010000 */
[----:B------:R-:W0:Y:S04]  /*0620*/  LDS.128 R4, [R5] ;  /* 0x0000000005047984 */ /* 0x000e280000000c00 */
[----:B0-----:R0:W-:Y:S02]  /*0630*/  @!P1 STG.E.128 desc[UR6][R10.64], R4 ;  /* 0x000000040a009986 */ /* 0x0011e4000c101d06 */
[----:B0-----:R-:W-:Y:S05]  /*0640*/  @P0 EXIT ;  /* 0x000000000000094d */ /* 0x001fea0003800000 */
[----:B------:R-:W0:Y:S01]  /*0650*/  LDS.128 R12, [R13+0x800] ;  /* 0x000800000d0c7984 */ /* 0x000e220000000c00 */
[----:B------:R-:W-:-:S04]  /*0660*/  IMAD R9, R9, 0x80, R18 ;  /* 0x0000008009097824 */ /* 0x000fc800078e0212 */
[----:B------:R-:W-:-:S05]  /*0670*/  IMAD.WIDE R2, R9, 0x4, R2 ;  /* 0x0000000409027825 */ /* 0x000fca00078e0202 */
[----:B0-----:R-:W-:Y:S01]  /*0680*/  STG.E.128 desc[UR6][R2.64], R12 ;  /* 0x0000000c02007986 */ /* 0x001fe2000c101d06 */
[----:B------:R-:W-:Y:S05]  /*0690*/  EXIT ;  /* 0x000000000000794d */ /* 0x000fea0003800000 */
.L_x_0:
[----:B------:R-:W-:-:S00]  /*06a0*/  BRA `(.L_x_0) ;  /* 0xfffffffc00fc7947 */ /* 0x000fc0000383ffff */
[----:B------:R-:W-:-:S00]  /*06b0*/  NOP ;  /* 0x0000000000007918 */ /* 0x000fc00000000000 */
        /* <DEDUP_REMOVED lines=12> */
.L_x_1:


//--------------------- .nv.shared.triton_poi_fused_5 --------------------------
	.section	.nv.shared.triton_poi_fused_5,"aw",@nobits
	.sectionflags	@""
	.align	16
	.zero		1024


//--------------------- .nv.constant0.triton_poi_fused_5 --------------------------
	.section	.nv.constant0.triton_poi_fused_5,"a",@progbits
	.sectionflags	@""
	.align	4
.nv.constant0.triton_poi_fused_5:
	.zero		552
